//
// Generated by NVIDIA NVVM Compiler
//
// Compiler Build ID: CL-36424714
// Cuda compilation tools, release 13.0, V13.0.88
// Based on NVVM 20.0.0
//

.version 9.0
.target sm_100
.address_size 64

	// .globl	_Z12compute_sinePfS_
.global .align 4 .b8 __cudart_i2opi_f[24] = {65, 144, 67, 60, 153, 149, 98, 219, 192, 221, 52, 245, 209, 87, 39, 252, 41, 21, 68, 78, 110, 131, 249, 162};

.visible .entry _Z12compute_sinePfS_(
	.param .u64 .ptr .align 1 _Z12compute_sinePfS__param_0,
	.param .u64 .ptr .align 1 _Z12compute_sinePfS__param_1
)
{
	.local .align 4 .b8 	__local_depot0[28];
	.reg .b64 	%SP;
	.reg .b64 	%SPL;
	.reg .pred 	%p<9>;
	.reg .b32 	%r<41>;
	.reg .b32 	%f<28>;
	.reg .b64 	%rd<29>;
	.reg .b64 	%fd<3>;

	mov.u64 	%SPL, __local_depot0;
	ld.param.u64 	%rd10, [_Z12compute_sinePfS__param_0];
	ld.param.u64 	%rd9, [_Z12compute_sinePfS__param_1];
	cvta.to.global.u64 	%rd11, %rd10;
	add.u64 	%rd1, %SPL, 0;
	mov.u32 	%r1, %tid.x;
	mul.wide.u32 	%rd13, %r1, 4;
	add.s64 	%rd14, %rd11, %rd13;
	ld.global.f32 	%f1, [%rd14];
	mul.f32 	%f7, %f1, 0f3F22F983;
	cvt.rni.s32.f32 	%r40, %f7;
	cvt.rn.f32.s32 	%f8, %r40;
	fma.rn.f32 	%f9, %f8, 0fBFC90FDA, %f1;
	fma.rn.f32 	%f10, %f8, 0fB3A22168, %f9;
	fma.rn.f32 	%f27, %f8, 0fA7C234C5, %f10;
	abs.f32 	%f3, %f1;
	setp.ltu.f32 	%p1, %f3, 0f47CE4780;
	@%p1 bra 	$L__BB0_8;
	setp.neu.f32 	%p2, %f3, 0f7F800000;
	@%p2 bra 	$L__BB0_3;
	mov.f32 	%f13, 0f00000000;
	mul.rn.f32 	%f27, %f1, %f13;
	mov.b32 	%r40, 0;
	bra.uni 	$L__BB0_8;
$L__BB0_3:
	mov.b32 	%r3, %f1;
	shl.b32 	%r17, %r3, 8;
	or.b32  	%r4, %r17, -2147483648;
	mov.b64 	%rd28, 0;
	mov.b32 	%r37, 0;
	mov.u64 	%rd26, __cudart_i2opi_f;
	mov.u64 	%rd27, %rd1;
$L__BB0_4:
	.pragma "nounroll";
	ld.global.nc.u32 	%r18, [%rd26];
	mad.wide.u32 	%rd17, %r18, %r4, %rd28;
	shr.u64 	%rd28, %rd17, 32;
	st.local.u32 	[%rd27], %rd17;
	add.s32 	%r37, %r37, 1;
	add.s64 	%rd27, %rd27, 4;
	add.s64 	%rd26, %rd26, 4;
	setp.ne.s32 	%p3, %r37, 6;
	@%p3 bra 	$L__BB0_4;
	shr.u32 	%r19, %r3, 23;
	st.local.u32 	[%rd1+24], %rd28;
	and.b32  	%r7, %r19, 31;
	and.b32  	%r20, %r19, 224;
	add.s32 	%r21, %r20, -128;
	shr.u32 	%r22, %r21, 5;
	mul.wide.u32 	%rd18, %r22, 4;
	sub.s64 	%rd8, %rd1, %rd18;
	ld.local.u32 	%r38, [%rd8+24];
	ld.local.u32 	%r39, [%rd8+20];
	setp.eq.s32 	%p4, %r7, 0;
	@%p4 bra 	$L__BB0_7;
	shf.l.wrap.b32 	%r38, %r39, %r38, %r7;
	ld.local.u32 	%r23, [%rd8+16];
	shf.l.wrap.b32 	%r39, %r23, %r39, %r7;
$L__BB0_7:
	shr.u32 	%r24, %r38, 30;
	shf.l.wrap.b32 	%r25, %r39, %r38, 2;
	shl.b32 	%r26, %r39, 2;
	shr.u32 	%r27, %r25, 31;
	add.s32 	%r28, %r27, %r24;
	neg.s32 	%r29, %r28;
	setp.lt.s32 	%p5, %r3, 0;
	selp.b32 	%r40, %r29, %r28, %p5;
	xor.b32  	%r30, %r25, %r3;
	shr.s32 	%r31, %r25, 31;
	xor.b32  	%r32, %r31, %r25;
	xor.b32  	%r33, %r31, %r26;
	cvt.u64.u32 	%rd19, %r32;
	shl.b64 	%rd20, %rd19, 32;
	cvt.u64.u32 	%rd21, %r33;
	or.b64  	%rd22, %rd20, %rd21;
	cvt.rn.f64.s64 	%fd1, %rd22;
	mul.f64 	%fd2, %fd1, 0d3BF921FB54442D19;
	cvt.rn.f32.f64 	%f11, %fd2;
	neg.f32 	%f12, %f11;
	setp.lt.s32 	%p6, %r30, 0;
	selp.f32 	%f27, %f12, %f11, %p6;
$L__BB0_8:
	cvta.to.global.u64 	%rd23, %rd9;
	mul.rn.f32 	%f14, %f27, %f27;
	and.b32  	%r35, %r40, 1;
	setp.eq.b32 	%p7, %r35, 1;
	selp.f32 	%f15, 0f3F800000, %f27, %p7;
	fma.rn.f32 	%f16, %f14, %f15, 0f00000000;
	fma.rn.f32 	%f17, %f14, 0f37CBAC00, 0fBAB607ED;
	selp.f32 	%f18, %f17, 0fB94D4153, %p7;
	selp.f32 	%f19, 0f3D2AAABB, 0f3C0885E4, %p7;
	fma.rn.f32 	%f20, %f18, %f14, %f19;
	selp.f32 	%f21, 0fBEFFFFFF, 0fBE2AAAA8, %p7;
	fma.rn.f32 	%f22, %f20, %f14, %f21;
	fma.rn.f32 	%f23, %f22, %f16, %f15;
	and.b32  	%r36, %r40, 2;
	setp.eq.s32 	%p8, %r36, 0;
	mov.f32 	%f24, 0f00000000;
	sub.f32 	%f25, %f24, %f23;
	selp.f32 	%f26, %f23, %f25, %p8;
	add.s64 	%rd25, %rd23, %rd13;
	st.global.f32 	[%rd25], %f26;
	ret;

}


// ===== COMPILED SASS (sm_100) =====

	.target	sm_100

	.elftype	@"ET_EXEC"


//--------------------- .note.nv.tkinfo           --------------------------
	.section	.note.nv.tkinfo,"",@"SHT_NOTE"
	.sectionflags	@"SHF_NOTE_NV_TKINFO"
	.tkinfo
        /*0018*/ 	.word	0x00000002
        /*0030*/ 	.string	""
        /*0030*/ 	.string	"ptxas"
        /*0030*/ 	.string	"Cuda compilation tools, release 13.0, V13.0.88"
        /*0030*/ 	.string	"Build cuda_13.0.r13.0/compiler.36424714_0"
        /*0030*/ 	.string	"-arch sm_100 -m 64 "



//--------------------- .note.nv.cuinfo           --------------------------
	.section	.note.nv.cuinfo,"",@"SHT_NOTE"
	.sectionflags	@"SHF_NOTE_NV_CUINFO"
        /*0018*/ 	.short	0x0002
        /*001a*/ 	.short	0x0064
        /*001c*/ 	.short	0x0082
	.zero		2


//--------------------- .nv.info                  --------------------------
	.section	.nv.info,"",@"SHT_CUDA_INFO"
	.align	4


	//----- nvinfo : EIATTR_REGCOUNT
	.align		4
        /*0000*/ 	.byte	0x04, 0x2f
        /*0002*/ 	.short	(.L_2 - .L_1)
	.align		4
.L_1:
        /*0004*/ 	.word	index@(_Z12compute_sinePfS_)
        /*0008*/ 	.word	0x00000012


	//----- nvinfo : EIATTR_FRAME_SIZE
	.align		4
.L_2:
        /*000c*/ 	.byte	0x04, 0x11
        /*000e*/ 	.short	(.L_4 - .L_3)
	.align		4
.L_3:
        /*0010*/ 	.word	index@(_Z12compute_sinePfS_)
        /*0014*/ 	.word	0x00000000


	//----- nvinfo : EIATTR_MIN_STACK_SIZE
	.align		4
.L_4:
        /*0018*/ 	.byte	0x04, 0x12
        /*001a*/ 	.short	(.L_6 - .L_5)
	.align		4
.L_5:
        /*001c*/ 	.word	index@(_Z12compute_sinePfS_)
        /*0020*/ 	.word	0x00000000
.L_6:


//--------------------- .nv.compat                --------------------------
	.section	.nv.compat,"",@"SHT_CUDA_COMPAT_INFO"
	.align	4
        /*0000*/ 	.byte	0x02, 0x09, 0x00, 0x00, 0x02, 0x02, 0x01, 0x00, 0x02, 0x05, 0x05, 0x00, 0x03, 0x07, 0x01, 0x01
        /*0010*/ 	.byte	0x02, 0x03, 0x00, 0x00, 0x02, 0x06, 0x01, 0x00, 0x04, 0x0b, 0x08, 0x00, 0x01, 0x00, 0x00, 0x00
        /*0020*/ 	.byte	0x00, 0x00, 0x00, 0x00


//--------------------- .nv.info._Z12compute_sinePfS_ --------------------------
	.section	.nv.info._Z12compute_sinePfS_,"",@"SHT_CUDA_INFO"
	.sectionflags	@""
	.align	4


	//----- nvinfo : EIATTR_CUDA_API_VERSION
	.align		4
        /*0000*/ 	.byte	0x04, 0x37
        /*0002*/ 	.short	(.L_8 - .L_7)
.L_7:
        /*0004*/ 	.word	0x00000082


	//----- nvinfo : EIATTR_KPARAM_INFO
	.align		4
.L_8:
        /*0008*/ 	.byte	0x04, 0x17
        /*000a*/ 	.short	(.L_10 - .L_9)
.L_9:
        /*000c*/ 	.word	0x00000000
        /*0010*/ 	.short	0x0001
        /*0012*/ 	.short	0x0008
        /*0014*/ 	.byte	0x00, 0xf5, 0x21, 0x00


	//----- nvinfo : EIATTR_KPARAM_INFO
	.align		4
.L_10:
        /*0018*/ 	.byte	0x04, 0x17
        /*001a*/ 	.short	(.L_12 - .L_11)
.L_11:
        /*001c*/ 	.word	0x00000000
        /*0020*/ 	.short	0x0000
        /*0022*/ 	.short	0x0000
        /*0024*/ 	.byte	0x00, 0xf5, 0x21, 0x00


	//----- nvinfo : EIATTR_SPARSE_MMA_MASK
	.align		4
.L_12:
        /*0028*/ 	.byte	0x03, 0x50
        /*002a*/ 	.short	0x0000


	//----- nvinfo : EIATTR_MAXREG_COUNT
	.align		4
        /*002c*/ 	.byte	0x03, 0x1b
        /*002e*/ 	.short	0x00ff


	//----- nvinfo : EIATTR_MERCURY_ISA_VERSION
	.align		4
        /*0030*/ 	.byte	0x03, 0x5f
        /*0032*/ 	.short	0x0101


	//----- nvinfo : EIATTR_VRC_CTA_INIT_COUNT
	.align		4
        /*0034*/ 	.byte	0x02, 0x4a
	.zero		1
	.zero		1


	//----- nvinfo : EIATTR_EXIT_INSTR_OFFSETS
	.align		4
        /*0038*/ 	.byte	0x04, 0x1c
        /*003a*/ 	.short	(.L_14 - .L_13)


	//   ....[0]....
.L_13:
        /*003c*/ 	.word	0x00000840


	//----- nvinfo : EIATTR_CRS_STACK_SIZE
	.align		4
.L_14:
        /*0040*/ 	.byte	0x04, 0x1e
        /*0042*/ 	.short	(.L_16 - .L_15)
.L_15:
        /*0044*/ 	.word	0x00000000


	//----- nvinfo : EIATTR_CBANK_PARAM_SIZE
	.align		4
.L_16:
        /*0048*/ 	.byte	0x03, 0x19
        /*004a*/ 	.short	0x0010


	//----- nvinfo : EIATTR_PARAM_CBANK
	.align		4
        /*004c*/ 	.byte	0x04, 0x0a
        /*004e*/ 	.short	(.L_18 - .L_17)
	.align		4
.L_17:
        /*0050*/ 	.word	index@(.nv.constant0._Z12compute_sinePfS_)
        /*0054*/ 	.short	0x0380
        /*0056*/ 	.short	0x0010


	//----- nvinfo : EIATTR_SW_WAR
	.align		4
.L_18:
        /*0058*/ 	.byte	0x04, 0x36
        /*005a*/ 	.short	(.L_20 - .L_19)
.L_19:
        /*005c*/ 	.word	0x00000008
.L_20:


//--------------------- .nv.callgraph             --------------------------
	.section	.nv.callgraph,"",@"SHT_CUDA_CALLGRAPH"
	.align	4
	.sectionentsize	8
	.align		4
        /*0000*/ 	.word	0x00000000
	.align		4
        /*0004*/ 	.word	0xffffffff
	.align		4
        /*0008*/ 	.word	0x00000000
	.align		4
        /*000c*/ 	.word	0xfffffffe
	.align		4
        /*0010*/ 	.word	0x00000000
	.align		4
        /*0014*/ 	.word	0xfffffffd
	.align		4
        /*0018*/ 	.word	0x00000000
	.align		4
        /*001c*/ 	.word	0xfffffffc


//--------------------- .nv.constant4             --------------------------
	.section	.nv.constant4,"a",@progbits
	.align	8
	.align		8
.nv.constant4:
        /*0000*/ 	.dword	__cudart_i2opi_f


//--------------------- .text._Z12compute_sinePfS_ --------------------------
	.section	.text._Z12compute_sinePfS_,"ax",@progbits
	.align	128
        .global         _Z12compute_sinePfS_
        .type           _Z12compute_sinePfS_,@function
        .size           _Z12compute_sinePfS_,(.L_x_6 - _Z12compute_sinePfS_)
        .other          _Z12compute_sinePfS_,@"STO_CUDA_ENTRY STV_DEFAULT"
_Z12compute_sinePfS_:
.text._Z12compute_sinePfS_:
[----:B------:R-:W-:Y:S01]  /*0000*/  LDC R1, c[0x0][0x37c] ;  /* 0x0000df00ff017b82 */ /* 0x000fe20000000800 */
[----:B------:R-:W0:Y:S07]  /*0010*/  S2R R2, SR_TID.X ;  /* 0x0000000000027919 */ /* 0x000e2e0000002100 */
[----:B------:R-:W0:Y:S01]  /*0020*/  LDC.64 R4, c[0x0][0x380] ;  /* 0x0000e000ff047b82 */ /* 0x000e220000000a00 */
[----:B------:R-:W1:Y:S01]  /*0030*/  LDCU.64 UR6, c[0x0][0x358] ;  /* 0x00006b00ff0677ac */ /* 0x000e620008000a00 */
[----:B0-----:R-:W-:-:S05]  /*0040*/  IMAD.WIDE.U32 R4, R2, 0x4, R4 ;  /* 0x0000000402047825 */ /* 0x001fca00078e0004 */
[----:B-1----:R-:W2:Y:S01]  /*0050*/  LDG.E R0, desc[UR6][R4.64] ;  /* 0x0000000604007981 */ /* 0x002ea2000c1e1900 */
[----:B------:R-:W-:Y:S01]  /*0060*/  BSSY.RECONVERGENT B0, `(.L_x_0) ;  /* 0x0000069000007945 */ /* 0x000fe20003800200 */
[C---:B--2---:R-:W-:Y:S01]  /*0070*/  FMUL R3, R0.reuse, 0.63661974668502807617 ;  /* 0x3f22f98300037820 */ /* 0x044fe20000400000 */
[----:B------:R-:W-:-:S05]  /*0080*/  FSETP.GE.AND P0, PT, |R0|, 105615, PT ;  /* 0x47ce47800000780b */ /* 0x000fca0003f06200 */
[----:B------:R-:W0:Y:S02]  /*0090*/  F2I.NTZ R3, R3 ;  /* 0x0000000300037305 */ /* 0x000e240000203100 */
[----:B0-----:R-:W-:-:S05]  /*00a0*/  I2FP.F32.S32 R7, R3 ;  /* 0x0000000300077245 */ /* 0x001fca0000201400 */
[----:B------:R-:W-:-:S04]  /*00b0*/  FFMA R6, R7, -1.5707962512969970703, R0 ;  /* 0xbfc90fda07067823 */ /* 0x000fc80000000000 */
[----:B------:R-:W-:-:S04]  /*00c0*/  FFMA R6, R7, -7.5497894158615963534e-08, R6 ;  /* 0xb3a2216807067823 */ /* 0x000fc80000000006 */
[----:B------:R-:W-:Y:S01]  /*00d0*/  FFMA R6, R7, -5.3903029534742383927e-15, R6 ;  /* 0xa7c234c507067823 */ /* 0x000fe20000000006 */
[----:B------:R-:W-:Y:S06]  /*00e0*/  @!P0 BRA `(.L_x_1) ;  /* 0x0000000400808947 */ /* 0x000fec0003800000 */
[----:B------:R-:W-:-:S13]  /*00f0*/  FSETP.NEU.AND P0, PT, |R0|, +INF , PT ;  /* 0x7f8000000000780b */ /* 0x000fda0003f0d200 */
[----:B------:R-:W-:Y:S01]  /*0100*/  @!P0 FMUL R6, RZ, R0 ;  /* 0x00000000ff068220 */ /* 0x000fe20000400000 */
[----:B------:R-:W-:Y:S01]  /*0110*/  @!P0 IMAD.MOV.U32 R3, RZ, RZ, RZ ;  /* 0x000000ffff038224 */ /* 0x000fe200078e00ff */
[----:B------:R-:W-:Y:S06]  /*0120*/  @!P0 BRA `(.L_x_1) ;  /* 0x0000000400708947 */ /* 0x000fec0003800000 */
[----:B------:R-:W-:Y:S01]  /*0130*/  IMAD.SHL.U32 R3, R0, 0x100, RZ ;  /* 0x0000010000037824 */ /* 0x000fe200078e00ff */
[----:B------:R-:W0:Y:S01]  /*0140*/  LDCU.64 UR8, c[0x4][URZ] ;  /* 0x01000000ff0877ac */ /* 0x000e220008000a00 */
[----:B------:R-:W-:Y:S02]  /*0150*/  IMAD.MOV.U32 R11, RZ, RZ, RZ ;  /* 0x000000ffff0b7224 */ /* 0x000fe400078e00ff */
[----:B------:R-:W-:Y:S01]  /*0160*/  IMAD.MOV.U32 R8, RZ, RZ, RZ ;  /* 0x000000ffff087224 */ /* 0x000fe200078e00ff */
[----:B------:R-:W-:Y:S01]  /*0170*/  LOP3.LUT R3, R3, 0x80000000, RZ, 0xfc, !PT ;  /* 0x8000000003037812 */ /* 0x000fe200078efcff */
[----:B------:R-:W-:Y:S01]  /*0180*/  UMOV UR5, URZ ;  /* 0x000000ff00057c82 */ /* 0x000fe20008000000 */
[----:B------:R-:W-:-:S05]  /*0190*/  UMOV UR4, URZ ;  /* 0x000000ff00047c82 */ /* 0x000fca0008000000 */
.L_x_2:
[----:B0-----:R-:W-:Y:S01]  /*01a0*/  IMAD.U32 R6, RZ, RZ, UR8 ;  /* 0x00000008ff067e24 */ /* 0x001fe2000f8e00ff */
[----:B------:R-:W-:-:S05]  /*01b0*/  MOV R7, UR9 ;  /* 0x0000000900077c02 */ /* 0x000fca0008000f00 */
[----:B------:R-:W2:Y:S01]  /*01c0*/  LDG.E.CONSTANT R4, desc[UR6][R6.64] ;  /* 0x0000000606047981 */ /* 0x000ea2000c1e9900 */
[----:B------:R-:W-:Y:S01]  /*01d0*/  UIADD3 UR4, UPT, UPT, UR4, 0x1, URZ ;  /* 0x0000000104047890 */ /* 0x000fe2000fffe0ff */
[C---:B------:R-:W-:Y:S01]  /*01e0*/  ISETP.EQ.AND P0, PT, R8.reuse, RZ, PT ;  /* 0x000000ff0800720c */ /* 0x040fe20003f02270 */
[----:B------:R-:W-:Y:S01]  /*01f0*/  UIADD3 UR8, UP1, UPT, UR8, 0x4, URZ ;  /* 0x0000000408087890 */ /* 0x000fe2000ff3e0ff */
[C---:B------:R-:W-:Y:S01]  /*0200*/  ISETP.EQ.AND P1, PT, R8.reuse, 0x4, PT ;  /* 0x000000040800780c */ /* 0x040fe20003f22270 */
[----:B------:R-:W-:Y:S01]  /*0210*/  UISETP.NE.AND UP0, UPT, UR4, 0x6, UPT ;  /* 0x000000060400788c */ /* 0x000fe2000bf05270 */
[C---:B------:R-:W-:Y:S01]  /*0220*/  ISETP.EQ.AND P2, PT, R8.reuse, 0x8, PT ;  /* 0x000000080800780c */ /* 0x040fe20003f42270 */
[----:B------:R-:W-:Y:S01]  /*0230*/  UIADD3.X UR9, UPT, UPT, URZ, UR9, URZ, UP1, !UPT ;  /* 0x00000009ff097290 */ /* 0x000fe20008ffe4ff */
[C---:B------:R-:W-:Y:S02]  /*0240*/  ISETP.EQ.AND P3, PT, R8.reuse, 0xc, PT ;  /* 0x0000000c0800780c */ /* 0x040fe40003f62270 */
[----:B------:R-:W-:-:S02]  /*0250*/  ISETP.EQ.AND P4, PT, R8, 0x10, PT ;  /* 0x000000100800780c */ /* 0x000fc40003f82270 */
[C---:B------:R-:W-:Y:S01]  /*0260*/  ISETP.EQ.AND P5, PT, R8.reuse, 0x14, PT ;  /* 0x000000140800780c */ /* 0x040fe20003fa2270 */
[----:B------:R-:W-:Y:S02]  /*0270*/  VIADD R8, R8, 0x4 ;  /* 0x0000000408087836 */ /* 0x000fe40000000000 */
[----:B--2---:R-:W-:-:S03]  /*0280*/  IMAD.WIDE.U32 R4, R4, R3, RZ ;  /* 0x0000000304047225 */ /* 0x004fc600078e00ff */
[----:B------:R-:W-:-:S04]  /*0290*/  IADD3 R4, P6, PT, R4, R11, RZ ;  /* 0x0000000b04047210 */ /* 0x000fc80007fde0ff */
[----:B------:R-:W-:Y:S01]  /*02a0*/  IADD3.X R11, PT, PT, R5, UR5, RZ, P6, !PT ;  /* 0x00000005050b7c10 */ /* 0x000fe2000b7fe4ff */
[--C-:B------:R-:W-:Y:S01]  /*02b0*/  @P0 IMAD.MOV.U32 R9, RZ, RZ, R4.reuse ;  /* 0x000000ffff090224 */ /* 0x100fe200078e0004 */
[----:B------:R-:W-:Y:S01]  /*02c0*/  @P4 MOV R14, R4 ;  /* 0x00000004000e4202 */ /* 0x000fe20000000f00 */
[--C-:B------:R-:W-:Y:S02]  /*02d0*/  @P1 IMAD.MOV.U32 R10, RZ, RZ, R4.reuse ;  /* 0x000000ffff0a1224 */ /* 0x100fe400078e0004 */
[--C-:B------:R-:W-:Y:S02]  /*02e0*/  @P2 IMAD.MOV.U32 R12, RZ, RZ, R4.reuse ;  /* 0x000000ffff0c2224 */ /* 0x100fe400078e0004 */
[--C-:B------:R-:W-:Y:S02]  /*02f0*/  @P3 IMAD.MOV.U32 R13, RZ, RZ, R4.reuse ;  /* 0x000000ffff0d3224 */ /* 0x100fe400078e0004 */
[----:B------:R-:W-:Y:S01]  /*0300*/  @P5 IMAD.MOV.U32 R15, RZ, RZ, R4 ;  /* 0x000000ffff0f5224 */ /* 0x000fe200078e0004 */
[----:B------:R-:W-:Y:S06]  /*0310*/  BRA.U UP0, `(.L_x_2) ;  /* 0xfffffffd00a07547 */ /* 0x000fec000b83ffff */
[----:B------:R-:W-:Y:S01]  /*0320*/  SHF.R.U32.HI R3, RZ, 0x17, R0 ;  /* 0x00000017ff037819 */ /* 0x000fe20000011600 */
[----:B------:R-:W-:Y:S03]  /*0330*/  BSSY.RECONVERGENT B1, `(.L_x_3) ;  /* 0x0000029000017945 */ /* 0x000fe60003800200 */
[C---:B------:R-:W-:Y:S02]  /*0340*/  LOP3.LUT R4, R3.reuse, 0xe0, RZ, 0xc0, !PT ;  /* 0x000000e003047812 */ /* 0x040fe400078ec0ff */
[----:B------:R-:W-:-:S03]  /*0350*/  LOP3.LUT P6, RZ, R3, 0x1f, RZ, 0xc0, !PT ;  /* 0x0000001f03ff7812 */ /* 0x000fc600078cc0ff */
[----:B------:R-:W-:-:S05]  /*0360*/  VIADD R4, R4, 0xffffff80 ;  /* 0xffffff8004047836 */ /* 0x000fca0000000000 */
[----:B------:R-:W-:-:S05]  /*0370*/  SHF.R.U32.HI R4, RZ, 0x5, R4 ;  /* 0x00000005ff047819 */ /* 0x000fca0000011604 */
[----:B------:R-:W-:-:S05]  /*0380*/  IMAD.U32 R6, R4, -0x4, RZ ;  /* 0xfffffffc04067824 */ /* 0x000fca00078e00ff */
[C---:B------:R-:W-:Y:S02]  /*0390*/  ISETP.EQ.AND P3, PT, R6.reuse, -0x18, PT ;  /* 0xffffffe80600780c */ /* 0x040fe40003f62270 */
[C---:B------:R-:W-:Y:S02]  /*03a0*/  ISETP.EQ.AND P4, PT, R6.reuse, -0x14, PT ;  /* 0xffffffec0600780c */ /* 0x040fe40003f82270 */
[C---:B------:R-:W-:Y:S02]  /*03b0*/  ISETP.EQ.AND P2, PT, R6.reuse, -0x10, PT ;  /* 0xfffffff00600780c */ /* 0x040fe40003f42270 */
[C---:B------:R-:W-:Y:S02]  /*03c0*/  ISETP.EQ.AND P1, PT, R6.reuse, -0xc, PT ;  /* 0xfffffff40600780c */ /* 0x040fe40003f22270 */
[C---:B------:R-:W-:Y:S02]  /*03d0*/  ISETP.EQ.AND P0, PT, R6.reuse, -0x8, PT ;  /* 0xfffffff80600780c */ /* 0x040fe40003f02270 */
[----:B------:R-:W-:-:S03]  /*03e0*/  ISETP.EQ.AND P5, PT, R6, RZ, PT ;  /* 0x000000ff0600720c */ /* 0x000fc60003fa2270 */
[----:B------:R-:W-:Y:S02]  /*03f0*/  @P3 MOV R4, R9 ;  /* 0x0000000900043202 */ /* 0x000fe40000000f00 */
[C---:B------:R-:W-:Y:S01]  /*0400*/  ISETP.EQ.AND P3, PT, R6.reuse, -0x4, PT ;  /* 0xfffffffc0600780c */ /* 0x040fe20003f62270 */
[----:B------:R-:W-:Y:S02]  /*0410*/  @P4 IMAD.MOV.U32 R5, RZ, RZ, R9 ;  /* 0x000000ffff054224 */ /* 0x000fe400078e0009 */
[----:B------:R-:W-:Y:S01]  /*0420*/  @P4 IMAD.MOV.U32 R4, RZ, RZ, R10 ;  /* 0x000000ffff044224 */ /* 0x000fe200078e000a */
[----:B------:R-:W-:Y:S01]  /*0430*/  ISETP.EQ.AND P4, PT, R6, 0x4, PT ;  /* 0x000000040600780c */ /* 0x000fe20003f82270 */
[----:B------:R-:W-:Y:S02]  /*0440*/  @P2 IMAD.MOV.U32 R4, RZ, RZ, R12 ;  /* 0x000000ffff042224 */ /* 0x000fe400078e000c */
[----:B------:R-:W-:Y:S02]  /*0450*/  @P1 IMAD.MOV.U32 R4, RZ, RZ, R13 ;  /* 0x000000ffff041224 */ /* 0x000fe400078e000d */
[----:B------:R-:W-:-:S02]  /*0460*/  @P0 IMAD.MOV.U32 R4, RZ, RZ, R14 ;  /* 0x000000ffff040224 */ /* 0x000fc400078e000e */
[----:B------:R-:W-:Y:S01]  /*0470*/  @P2 IMAD.MOV.U32 R5, RZ, RZ, R10 ;  /* 0x000000ffff052224 */ /* 0x000fe200078e000a */
[----:B------:R-:W-:Y:S01]  /*0480*/  @P1 MOV R5, R12 ;  /* 0x0000000c00051202 */ /* 0x000fe20000000f00 */
[----:B------:R-:W-:Y:S01]  /*0490*/  @P0 IMAD.MOV.U32 R5, RZ, RZ, R13 ;  /* 0x000000ffff050224 */ /* 0x000fe200078e000d */
[----:B------:R-:W-:Y:S01]  /*04a0*/  @P3 MOV R4, R15 ;  /* 0x0000000f00043202 */ /* 0x000fe20000000f00 */
[----:B------:R-:W-:Y:S02]  /*04b0*/  @P5 IMAD.MOV.U32 R4, RZ, RZ, R11 ;  /* 0x000000ffff045224 */ /* 0x000fe400078e000b */
[----:B------:R-:W-:Y:S02]  /*04c0*/  @P3 IMAD.MOV.U32 R5, RZ, RZ, R14 ;  /* 0x000000ffff053224 */ /* 0x000fe400078e000e */
[----:B------:R-:W-:Y:S02]  /*04d0*/  @P5 IMAD.MOV.U32 R5, RZ, RZ, R15 ;  /* 0x000000ffff055224 */ /* 0x000fe400078e000f */
[----:B------:R-:W-:-:S02]  /*04e0*/  @P4 IMAD.MOV.U32 R5, RZ, RZ, R11 ;  /* 0x000000ffff054224 */ /* 0x000fc400078e000b */
[----:B------:R-:W-:Y:S01]  /*04f0*/  IMAD.MOV.U32 R8, RZ, RZ, R4 ;  /* 0x000000ffff087224 */ /* 0x000fe200078e0004 */
[----:B------:R-:W-:Y:S06]  /*0500*/  @!P6 BRA `(.L_x_4) ;  /* 0x00000000002ce947 */ /* 0x000fec0003800000 */
[----:B------:R-:W-:Y:S01]  /*0510*/  @P2 MOV R4, R9 ;  /* 0x0000000900042202 */ /* 0x000fe20000000f00 */
[----:B------:R-:W-:Y:S01]  /*0520*/  @P1 IMAD.MOV.U32 R4, RZ, RZ, R10 ;  /* 0x000000ffff041224 */ /* 0x000fe200078e000a */
[----:B------:R-:W-:Y:S01]  /*0530*/  LOP3.LUT R3, R3, 0x1f, RZ, 0xc0, !PT ;  /* 0x0000001f03037812 */ /* 0x000fe200078ec0ff */
[----:B------:R-:W-:Y:S01]  /*0540*/  @P0 IMAD.MOV.U32 R4, RZ, RZ, R12 ;  /* 0x000000ffff040224 */ /* 0x000fe200078e000c */
[----:B------:R-:W-:Y:S01]  /*0550*/  ISETP.EQ.AND P0, PT, R6, 0x8, PT ;  /* 0x000000080600780c */ /* 0x000fe20003f02270 */
[----:B------:R-:W-:Y:S01]  /*0560*/  @P3 IMAD.MOV.U32 R4, RZ, RZ, R13 ;  /* 0x000000ffff043224 */ /* 0x000fe200078e000d */
[----:B------:R-:W-:Y:S01]  /*0570*/  SHF.L.W.U32.HI R8, R5, R3, R8 ;  /* 0x0000000305087219 */ /* 0x000fe20000010e08 */
[----:B------:R-:W-:Y:S01]  /*0580*/  @P5 IMAD.MOV.U32 R4, RZ, RZ, R14 ;  /* 0x000000ffff045224 */ /* 0x000fe200078e000e */
[----:B------:R-:W-:-:S09]  /*0590*/  @P4 MOV R4, R15 ;  /* 0x0000000f00044202 */ /* 0x000fd20000000f00 */
[----:B------:R-:W-:-:S05]  /*05a0*/  @P0 IMAD.MOV.U32 R4, RZ, RZ, R11 ;  /* 0x000000ffff040224 */ /* 0x000fca00078e000b */
[----:B------:R-:W-:-:S07]  /*05b0*/  SHF.L.W.U32.HI R5, R4, R3, R5 ;  /* 0x0000000304057219 */ /* 0x000fce0000010e05 */
.L_x_4:
[----:B------:R-:W-:Y:S05]  /*05c0*/  BSYNC.RECONVERGENT B1 ;  /* 0x0000000000017941 */ /* 0x000fea0003800200 */
.L_x_3:
[C---:B------:R-:W-:Y:S01]  /*05d0*/  SHF.L.W.U32.HI R9, R5.reuse, 0x2, R8 ;  /* 0x0000000205097819 */ /* 0x040fe20000010e08 */
[----:B------:R-:W-:Y:S01]  /*05e0*/  IMAD.SHL.U32 R5, R5, 0x4, RZ ;  /* 0x0000000405057824 */ /* 0x000fe200078e00ff */
[----:B------:R-:W-:Y:S01]  /*05f0*/  UMOV UR4, 0x54442d19 ;  /* 0x54442d1900047882 */ /* 0x000fe20000000000 */
[----:B------:R-:W-:Y:S01]  /*0600*/  UMOV UR5, 0x3bf921fb ;  /* 0x3bf921fb00057882 */ /* 0x000fe20000000000 */
[----:B------:R-:W-:Y:S02]  /*0610*/  SHF.R.S32.HI R4, RZ, 0x1f, R9 ;  /* 0x0000001fff047819 */ /* 0x000fe40000011409 */
[----:B------:R-:W-:Y:S02]  /*0620*/  ISETP.GE.AND P0, PT, R0, RZ, PT ;  /* 0x000000ff0000720c */ /* 0x000fe40003f06270 */
[C---:B------:R-:W-:Y:S02]  /*0630*/  LOP3.LUT R6, R4.reuse, R5, RZ, 0x3c, !PT ;  /* 0x0000000504067212 */ /* 0x040fe400078e3cff */
[----:B------:R-:W-:-:S02]  /*0640*/  LOP3.LUT R7, R4, R9, RZ, 0x3c, !PT ;  /* 0x0000000904077212 */ /* 0x000fc400078e3cff */
[----:B------:R-:W-:Y:S02]  /*0650*/  SHF.R.U32.HI R3, RZ, 0x1e, R8 ;  /* 0x0000001eff037819 */ /* 0x000fe40000011608 */
[----:B------:R-:W0:Y:S01]  /*0660*/  I2F.F64.S64 R4, R6 ;  /* 0x0000000600047312 */ /* 0x000e220000301c00 */
[C---:B------:R-:W-:Y:S02]  /*0670*/  LOP3.LUT R0, R9.reuse, R0, RZ, 0x3c, !PT ;  /* 0x0000000009007212 */ /* 0x040fe400078e3cff */
[----:B------:R-:W-:Y:S02]  /*0680*/  LEA.HI R3, R9, R3, RZ, 0x1 ;  /* 0x0000000309037211 */ /* 0x000fe400078f08ff */
[----:B------:R-:W-:-:S03]  /*0690*/  ISETP.GE.AND P1, PT, R0, RZ, PT ;  /* 0x000000ff0000720c */ /* 0x000fc60003f26270 */
[----:B------:R-:W-:-:S04]  /*06a0*/  IMAD.MOV R0, RZ, RZ, -R3 ;  /* 0x000000ffff007224 */ /* 0x000fc800078e0a03 */
[----:B------:R-:W-:Y:S01]  /*06b0*/  @!P0 IMAD.MOV.U32 R3, RZ, RZ, R0 ;  /* 0x000000ffff038224 */ /* 0x000fe200078e0000 */
[----:B0-----:R-:W-:-:S10]  /*06c0*/  DMUL R4, R4, UR4 ;  /* 0x0000000404047c28 */ /* 0x001fd40008000000 */
[----:B------:R-:W0:Y:S02]  /*06d0*/  F2F.F32.F64 R4, R4 ;  /* 0x0000000400047310 */ /* 0x000e240000301000 */
[----:B0-----:R-:W-:-:S07]  /*06e0*/  FSEL R6, -R4, R4, !P1 ;  /* 0x0000000404067208 */ /* 0x001fce0004800100 */
.L_x_1:
[----:B------:R-:W-:Y:S05]  /*06f0*/  BSYNC.RECONVERGENT B0 ;  /* 0x0000000000007941 */ /* 0x000fea0003800200 */
.L_x_0:
[----:B------:R-:W-:Y:S01]  /*0700*/  MOV R0, 0x37cbac00 ;  /* 0x37cbac0000007802 */ /* 0x000fe20000000f00 */
[----:B------:R-:W-:Y:S01]  /*0710*/  FMUL R7, R6, R6 ;  /* 0x0000000606077220 */ /* 0x000fe20000400000 */
[----:B------:R-:W-:Y:S01]  /*0720*/  LOP3.LUT R8, R3, 0x1, RZ, 0xc0, !PT ;  /* 0x0000000103087812 */ /* 0x000fe200078ec0ff */
[----:B------:R-:W0:Y:S01]  /*0730*/  LDC.64 R4, c[0x0][0x388] ;  /* 0x0000e200ff047b82 */ /* 0x000e220000000a00 */
[----:B------:R-:W-:Y:S02]  /*0740*/  IMAD.MOV.U32 R9, RZ, RZ, 0x3effffff ;  /* 0x3effffffff097424 */ /* 0x000fe400078e00ff */
[----:B------:R-:W-:Y:S01]  /*0750*/  FFMA R0, R7, R0, -0.0013887860113754868507 ;  /* 0xbab607ed07007423 */ /* 0x000fe20000000000 */
[----:B------:R-:W-:Y:S01]  /*0760*/  ISETP.NE.U32.AND P0, PT, R8, 0x1, PT ;  /* 0x000000010800780c */ /* 0x000fe20003f05070 */
[----:B------:R-:W-:Y:S01]  /*0770*/  IMAD.MOV.U32 R8, RZ, RZ, 0x3d2aaabb ;  /* 0x3d2aaabbff087424 */ /* 0x000fe200078e00ff */
[----:B------:R-:W-:Y:S02]  /*0780*/  LOP3.LUT P1, RZ, R3, 0x2, RZ, 0xc0, !PT ;  /* 0x0000000203ff7812 */ /* 0x000fe4000782c0ff */
[----:B------:R-:W-:-:S02]  /*0790*/  FSEL R0, R0, -0.00019574658654164522886, !P0 ;  /* 0xb94d415300007808 */ /* 0x000fc40004000000 */
[----:B------:R-:W-:Y:S02]  /*07a0*/  FSEL R8, R8, 0.0083327032625675201416, !P0 ;  /* 0x3c0885e408087808 */ /* 0x000fe40004000000 */
[----:B------:R-:W-:-:S03]  /*07b0*/  FSEL R3, -R9, -0.16666662693023681641, !P0 ;  /* 0xbe2aaaa809037808 */ /* 0x000fc60004000100 */
[----:B------:R-:W-:Y:S01]  /*07c0*/  FFMA R8, R7, R0, R8 ;  /* 0x0000000007087223 */ /* 0x000fe20000000008 */
[----:B------:R-:W-:-:S03]  /*07d0*/  FSEL R0, R6, 1, P0 ;  /* 0x3f80000006007808 */ /* 0x000fc60000000000 */
[C---:B------:R-:W-:Y:S02]  /*07e0*/  FFMA R3, R7.reuse, R8, R3 ;  /* 0x0000000807037223 */ /* 0x040fe40000000003 */
[----:B------:R-:W-:-:S04]  /*07f0*/  FFMA R7, R7, R0, RZ ;  /* 0x0000000007077223 */ /* 0x000fc800000000ff */
[----:B------:R-:W-:Y:S01]  /*0800*/  FFMA R3, R7, R3, R0 ;  /* 0x0000000307037223 */ /* 0x000fe20000000000 */
[----:B0-----:R-:W-:-:S04]  /*0810*/  IMAD.WIDE.U32 R4, R2, 0x4, R4 ;  /* 0x0000000402047825 */ /* 0x001fc800078e0004 */
[----:B------:R-:W-:-:S05]  /*0820*/  @P1 FADD R3, RZ, -R3 ;  /* 0x80000003ff031221 */ /* 0x000fca0000000000 */
[----:B------:R-:W-:Y:S01]  /*0830*/  STG.E desc[UR6][R4.64], R3 ;  /* 0x0000000304007986 */ /* 0x000fe2000c101906 */
[----:B------:R-:W-:Y:S05]  /*0840*/  EXIT ;  /* 0x000000000000794d */ /* 0x000fea0003800000 */
.L_x_5:
[----:B------:R-:W-:-:S00]  /*0850*/  BRA `(.L_x_5) ;  /* 0xfffffffc00fc7947 */ /* 0x000fc0000383ffff */
[----:B------:R-:W-:-:S00]  /*0860*/  NOP ;  /* 0x0000000000007918 */ /* 0x000fc00000000000 */
        /* <DEDUP_REMOVED lines=9> */
.L_x_6:


//--------------------- .nv.global.init           --------------------------
	.section	.nv.global.init,"aw",@progbits
	.align	4
.nv.global.init:
	.type		__cudart_i2opi_f,@object
	.size		__cudart_i2opi_f,(.L_0 - __cudart_i2opi_f)
__cudart_i2opi_f:
        /*0000*/ 	.byte	0x41, 0x90, 0x43, 0x3c, 0x99, 0x95, 0x62, 0xdb, 0xc0, 0xdd, 0x34, 0xf5, 0xd1, 0x57, 0x27, 0xfc
        /*0010*/ 	.byte	0x29, 0x15, 0x44, 0x4e, 0x6e, 0x83, 0xf9, 0xa2
.L_0:


//--------------------- .nv.shared.reserved.0     --------------------------
	.section	.nv.shared.reserved.0,"aw",@nobits
	.weak		__nv_reservedSMEM_offset_0_alias
	.size		__nv_reservedSMEM_offset_0_alias, 0, 64
	.other		__nv_reservedSMEM_offset_0_alias,@"STO_CUDA_RESERVED_SHARED STV_DEFAULT"
__nv_reservedSMEM_offset_0_alias:
	.zero		0
	.zero		64


//--------------------- .nv.constant0._Z12compute_sinePfS_ --------------------------
	.section	.nv.constant0._Z12compute_sinePfS_,"a",@progbits
	.sectionflags	@""
	.align	4
.nv.constant0._Z12compute_sinePfS_:
	.zero		912


//--------------------- SYMBOLS --------------------------

	.type		.nv.reservedSmem.offset0,@object
	.size		.nv.reservedSmem.offset0,0x4
